//
// Generated by NVIDIA NVVM Compiler
//
// Compiler Build ID: CL-36424714
// Cuda compilation tools, release 13.0, V13.0.88
// Based on NVVM 20.0.0
//

.version 9.0
.target sm_100
.address_size 64

	// .globl	_Z10evolve_gpuPdS_S_S_iddd

.visible .entry _Z10evolve_gpuPdS_S_S_iddd(
	.param .u64 .ptr .align 1 _Z10evolve_gpuPdS_S_S_iddd_param_0,
	.param .u64 .ptr .align 1 _Z10evolve_gpuPdS_S_S_iddd_param_1,
	.param .u64 .ptr .align 1 _Z10evolve_gpuPdS_S_S_iddd_param_2,
	.param .u64 .ptr .align 1 _Z10evolve_gpuPdS_S_S_iddd_param_3,
	.param .u32 _Z10evolve_gpuPdS_S_S_iddd_param_4,
	.param .f64 _Z10evolve_gpuPdS_S_S_iddd_param_5,
	.param .f64 _Z10evolve_gpuPdS_S_S_iddd_param_6,
	.param .f64 _Z10evolve_gpuPdS_S_S_iddd_param_7
)
{
	.reg .pred 	%p<8>;
	.reg .b32 	%r<18>;
	.reg .b32 	%f<14>;
	.reg .b64 	%rd<23>;
	.reg .b64 	%fd<33>;

	ld.param.u64 	%rd5, [_Z10evolve_gpuPdS_S_S_iddd_param_0];
	ld.param.u64 	%rd3, [_Z10evolve_gpuPdS_S_S_iddd_param_2];
	ld.param.u32 	%r3, [_Z10evolve_gpuPdS_S_S_iddd_param_4];
	ld.param.f64 	%fd1, [_Z10evolve_gpuPdS_S_S_iddd_param_5];
	ld.param.f64 	%fd2, [_Z10evolve_gpuPdS_S_S_iddd_param_6];
	ld.param.f64 	%fd3, [_Z10evolve_gpuPdS_S_S_iddd_param_7];
	cvta.to.global.u64 	%rd1, %rd5;
	mov.u32 	%r4, %ctaid.x;
	mov.u32 	%r5, %ntid.x;
	mov.u32 	%r6, %tid.x;
	mad.lo.s32 	%r7, %r4, %r5, %r6;
	mov.u32 	%r9, %ctaid.y;
	mov.u32 	%r10, %ntid.y;
	mov.u32 	%r11, %tid.y;
	mad.lo.s32 	%r12, %r9, %r10, %r11;
	mad.lo.s32 	%r1, %r3, %r7, %r12;
	setp.ne.s32 	%p1, %r7, 0;
	add.s32 	%r14, %r3, -1;
	setp.ne.s32 	%p2, %r7, %r14;
	and.pred  	%p3, %p1, %p2;
	setp.ne.s32 	%p4, %r12, 0;
	and.pred  	%p5, %p4, %p3;
	setp.ne.s32 	%p6, %r12, %r14;
	and.pred  	%p7, %p5, %p6;
	@%p7 bra 	$L__BB0_2;
	mul.wide.s32 	%rd18, %r1, 8;
	add.s64 	%rd19, %rd1, %rd18;
	mov.b64 	%rd20, 0;
	st.global.u64 	[%rd19], %rd20;
	bra.uni 	$L__BB0_3;
$L__BB0_2:
	ld.param.u64 	%rd22, [_Z10evolve_gpuPdS_S_S_iddd_param_3];
	ld.param.u64 	%rd21, [_Z10evolve_gpuPdS_S_S_iddd_param_1];
	cvta.to.global.u64 	%rd6, %rd21;
	cvta.to.global.u64 	%rd7, %rd3;
	cvta.to.global.u64 	%rd8, %rd22;
	mul.wide.s32 	%rd9, %r1, 8;
	add.s64 	%rd10, %rd6, %rd9;
	ld.global.f64 	%fd4, [%rd10];
	add.f64 	%fd5, %fd4, %fd4;
	add.s64 	%rd11, %rd7, %rd9;
	ld.global.f64 	%fd6, [%rd11];
	sub.f64 	%fd7, %fd5, %fd6;
	mul.f64 	%fd8, %fd2, %fd2;
	mul.f64 	%fd9, %fd8, 0d3FB999999999999A;
	ld.global.f64 	%fd10, [%rd10+-8];
	ld.global.f64 	%fd11, [%rd10+8];
	add.f64 	%fd12, %fd10, %fd11;
	sub.s32 	%r15, %r1, %r3;
	mul.wide.s32 	%rd12, %r15, 8;
	add.s64 	%rd13, %rd6, %rd12;
	ld.global.f64 	%fd13, [%rd13];
	add.f64 	%fd14, %fd12, %fd13;
	mul.wide.s32 	%rd14, %r3, 8;
	add.s64 	%rd15, %rd10, %rd14;
	ld.global.f64 	%fd15, [%rd15];
	add.f64 	%fd16, %fd14, %fd15;
	ld.global.f64 	%fd17, [%rd13+-8];
	ld.global.f64 	%fd18, [%rd13+8];
	add.f64 	%fd19, %fd17, %fd18;
	ld.global.f64 	%fd20, [%rd15+-8];
	add.f64 	%fd21, %fd19, %fd20;
	ld.global.f64 	%fd22, [%rd15+8];
	add.f64 	%fd23, %fd21, %fd22;
	fma.rn.f64 	%fd24, %fd23, 0d3FD0000000000000, %fd16;
	fma.rn.f64 	%fd25, %fd4, 0dC014000000000000, %fd24;
	mul.f64 	%fd26, %fd1, %fd1;
	div.rn.f64 	%fd27, %fd25, %fd26;
	add.s64 	%rd16, %rd8, %rd9;
	ld.global.f64 	%fd28, [%rd16];
	cvt.rn.f32.f64 	%f1, %fd3;
	fma.rn.f32 	%f2, %f1, 0fBBBB989D, 0f3F000000;
	cvt.sat.f32.f32 	%f3, %f2;
	mov.f32 	%f4, 0f4B400001;
	mov.f32 	%f5, 0f437C0000;
	fma.rm.f32 	%f6, %f3, %f5, %f4;
	add.f32 	%f7, %f6, 0fCB40007F;
	neg.f32 	%f8, %f7;
	fma.rn.f32 	%f9, %f1, 0fBFB8AA3B, %f8;
	fma.rn.f32 	%f10, %f1, 0fB2A57060, %f9;
	mov.b32 	%r16, %f6;
	shl.b32 	%r17, %r16, 23;
	mov.b32 	%f11, %r17;
	ex2.approx.ftz.f32 	%f12, %f10;
	mul.f32 	%f13, %f12, %f11;
	cvt.f64.f32 	%fd29, %f13;
	mul.f64 	%fd30, %fd28, %fd29;
	sub.f64 	%fd31, %fd27, %fd30;
	fma.rn.f64 	%fd32, %fd9, %fd31, %fd7;
	add.s64 	%rd17, %rd1, %rd9;
	st.global.f64 	[%rd17], %fd32;
$L__BB0_3:
	ret;

}


// ===== COMPILED SASS (sm_100) =====

	.target	sm_100

	.elftype	@"ET_EXEC"


//--------------------- .note.nv.tkinfo           --------------------------
	.section	.note.nv.tkinfo,"",@"SHT_NOTE"
	.sectionflags	@"SHF_NOTE_NV_TKINFO"
	.tkinfo
        /*0018*/ 	.word	0x00000002
        /*0030*/ 	.string	""
        /*0030*/ 	.string	"ptxas"
        /*0030*/ 	.string	"Cuda compilation tools, release 13.0, V13.0.88"
        /*0030*/ 	.string	"Build cuda_13.0.r13.0/compiler.36424714_0"
        /*0030*/ 	.string	"-arch sm_100 -m 64 "



//--------------------- .note.nv.cuinfo           --------------------------
	.section	.note.nv.cuinfo,"",@"SHT_NOTE"
	.sectionflags	@"SHF_NOTE_NV_CUINFO"
        /*0018*/ 	.short	0x0002
        /*001a*/ 	.short	0x0064
        /*001c*/ 	.short	0x0082
	.zero		2


//--------------------- .nv.info                  --------------------------
	.section	.nv.info,"",@"SHT_CUDA_INFO"
	.align	4


	//----- nvinfo : EIATTR_REGCOUNT
	.align		4
        /*0000*/ 	.byte	0x04, 0x2f
        /*0002*/ 	.short	(.L_1 - .L_0)
	.align		4
.L_0:
        /*0004*/ 	.word	index@(_Z10evolve_gpuPdS_S_S_iddd)
        /*0008*/ 	.word	0x00000020


	//----- nvinfo : EIATTR_FRAME_SIZE
	.align		4
.L_1:
        /*000c*/ 	.byte	0x04, 0x11
        /*000e*/ 	.short	(.L_3 - .L_2)
	.align		4
.L_2:
        /*0010*/ 	.word	index@($__internal_0_$__cuda_sm20_div_rn_f64_full)
        /*0014*/ 	.word	0x00000000


	//----- nvinfo : EIATTR_FRAME_SIZE
	.align		4
.L_3:
        /*0018*/ 	.byte	0x04, 0x11
        /*001a*/ 	.short	(.L_5 - .L_4)
	.align		4
.L_4:
        /*001c*/ 	.word	index@(_Z10evolve_gpuPdS_S_S_iddd)
        /*0020*/ 	.word	0x00000000


	//----- nvinfo : EIATTR_MIN_STACK_SIZE
	.align		4
.L_5:
        /*0024*/ 	.byte	0x04, 0x12
        /*0026*/ 	.short	(.L_7 - .L_6)
	.align		4
.L_6:
        /*0028*/ 	.word	index@(_Z10evolve_gpuPdS_S_S_iddd)
        /*002c*/ 	.word	0x00000000
.L_7:


//--------------------- .nv.compat                --------------------------
	.section	.nv.compat,"",@"SHT_CUDA_COMPAT_INFO"
	.align	4
        /*0000*/ 	.byte	0x02, 0x09, 0x00, 0x00, 0x02, 0x02, 0x01, 0x00, 0x02, 0x05, 0x05, 0x00, 0x03, 0x07, 0x01, 0x01
        /*0010*/ 	.byte	0x02, 0x03, 0x00, 0x00, 0x02, 0x06, 0x01, 0x00, 0x04, 0x0b, 0x08, 0x00, 0x01, 0x00, 0x00, 0x00
        /*0020*/ 	.byte	0x00, 0x00, 0x00, 0x00


//--------------------- .nv.info._Z10evolve_gpuPdS_S_S_iddd --------------------------
	.section	.nv.info._Z10evolve_gpuPdS_S_S_iddd,"",@"SHT_CUDA_INFO"
	.sectionflags	@""
	.align	4


	//----- nvinfo : EIATTR_CUDA_API_VERSION
	.align		4
        /*0000*/ 	.byte	0x04, 0x37
        /*0002*/ 	.short	(.L_9 - .L_8)
.L_8:
        /*0004*/ 	.word	0x00000082


	//----- nvinfo : EIATTR_KPARAM_INFO
	.align		4
.L_9:
        /*0008*/ 	.byte	0x04, 0x17
        /*000a*/ 	.short	(.L_11 - .L_10)
.L_10:
        /*000c*/ 	.word	0x00000000
        /*0010*/ 	.short	0x0007
        /*0012*/ 	.short	0x0038
        /*0014*/ 	.byte	0x00, 0xf0, 0x21, 0x00


	//----- nvinfo : EIATTR_KPARAM_INFO
	.align		4
.L_11:
        /*0018*/ 	.byte	0x04, 0x17
        /*001a*/ 	.short	(.L_13 - .L_12)
.L_12:
        /*001c*/ 	.word	0x00000000
        /*0020*/ 	.short	0x0006
        /*0022*/ 	.short	0x0030
        /*0024*/ 	.byte	0x00, 0xf0, 0x21, 0x00


	//----- nvinfo : EIATTR_KPARAM_INFO
	.align		4
.L_13:
        /*0028*/ 	.byte	0x04, 0x17
        /*002a*/ 	.short	(.L_15 - .L_14)
.L_14:
        /*002c*/ 	.word	0x00000000
        /*0030*/ 	.short	0x0005
        /*0032*/ 	.short	0x0028
        /*0034*/ 	.byte	0x00, 0xf0, 0x21, 0x00


	//----- nvinfo : EIATTR_KPARAM_INFO
	.align		4
.L_15:
        /*0038*/ 	.byte	0x04, 0x17
        /*003a*/ 	.short	(.L_17 - .L_16)
.L_16:
        /*003c*/ 	.word	0x00000000
        /*0040*/ 	.short	0x0004
        /*0042*/ 	.short	0x0020
        /*0044*/ 	.byte	0x00, 0xf0, 0x11, 0x00


	//----- nvinfo : EIATTR_KPARAM_INFO
	.align		4
.L_17:
        /*0048*/ 	.byte	0x04, 0x17
        /*004a*/ 	.short	(.L_19 - .L_18)
.L_18:
        /*004c*/ 	.word	0x00000000
        /*0050*/ 	.short	0x0003
        /*0052*/ 	.short	0x0018
        /*0054*/ 	.byte	0x00, 0xf5, 0x21, 0x00


	//----- nvinfo : EIATTR_KPARAM_INFO
	.align		4
.L_19:
        /*0058*/ 	.byte	0x04, 0x17
        /*005a*/ 	.short	(.L_21 - .L_20)
.L_20:
        /*005c*/ 	.word	0x00000000
        /*0060*/ 	.short	0x0002
        /*0062*/ 	.short	0x0010
        /*0064*/ 	.byte	0x00, 0xf5, 0x21, 0x00


	//----- nvinfo : EIATTR_KPARAM_INFO
	.align		4
.L_21:
        /*0068*/ 	.byte	0x04, 0x17
        /*006a*/ 	.short	(.L_23 - .L_22)
.L_22:
        /*006c*/ 	.word	0x00000000
        /*0070*/ 	.short	0x0001
        /*0072*/ 	.short	0x0008
        /*0074*/ 	.byte	0x00, 0xf5, 0x21, 0x00


	//----- nvinfo : EIATTR_KPARAM_INFO
	.align		4
.L_23:
        /*0078*/ 	.byte	0x04, 0x17
        /*007a*/ 	.short	(.L_25 - .L_24)
.L_24:
        /*007c*/ 	.word	0x00000000
        /*0080*/ 	.short	0x0000
        /*0082*/ 	.short	0x0000
        /*0084*/ 	.byte	0x00, 0xf5, 0x21, 0x00


	//----- nvinfo : EIATTR_SPARSE_MMA_MASK
	.align		4
.L_25:
        /*0088*/ 	.byte	0x03, 0x50
        /*008a*/ 	.short	0x0000


	//----- nvinfo : EIATTR_MAXREG_COUNT
	.align		4
        /*008c*/ 	.byte	0x03, 0x1b
        /*008e*/ 	.short	0x00ff


	//----- nvinfo : EIATTR_MERCURY_ISA_VERSION
	.align		4
        /*0090*/ 	.byte	0x03, 0x5f
        /*0092*/ 	.short	0x0101


	//----- nvinfo : EIATTR_VRC_CTA_INIT_COUNT
	.align		4
        /*0094*/ 	.byte	0x02, 0x4a
	.zero		1
	.zero		1


	//----- nvinfo : EIATTR_EXIT_INSTR_OFFSETS
	.align		4
        /*0098*/ 	.byte	0x04, 0x1c
        /*009a*/ 	.short	(.L_27 - .L_26)


	//   ....[0]....
.L_26:
        /*009c*/ 	.word	0x00000140


	//   ....[1]....
        /*00a0*/ 	.word	0x000005e0


	//----- nvinfo : EIATTR_CRS_STACK_SIZE
	.align		4
.L_27:
        /*00a4*/ 	.byte	0x04, 0x1e
        /*00a6*/ 	.short	(.L_29 - .L_28)
.L_28:
        /*00a8*/ 	.word	0x00000000


	//----- nvinfo : EIATTR_CBANK_PARAM_SIZE
	.align		4
.L_29:
        /*00ac*/ 	.byte	0x03, 0x19
        /*00ae*/ 	.short	0x0040


	//----- nvinfo : EIATTR_PARAM_CBANK
	.align		4
        /*00b0*/ 	.byte	0x04, 0x0a
        /*00b2*/ 	.short	(.L_31 - .L_30)
	.align		4
.L_30:
        /*00b4*/ 	.word	index@(.nv.constant0._Z10evolve_gpuPdS_S_S_iddd)
        /*00b8*/ 	.short	0x0380
        /*00ba*/ 	.short	0x0040


	//----- nvinfo : EIATTR_SW_WAR
	.align		4
.L_31:
        /*00bc*/ 	.byte	0x04, 0x36
        /*00be*/ 	.short	(.L_33 - .L_32)
.L_32:
        /*00c0*/ 	.word	0x00000008
.L_33:


//--------------------- .nv.callgraph             --------------------------
	.section	.nv.callgraph,"",@"SHT_CUDA_CALLGRAPH"
	.align	4
	.sectionentsize	8
	.align		4
        /*0000*/ 	.word	0x00000000
	.align		4
        /*0004*/ 	.word	0xffffffff
	.align		4
        /*0008*/ 	.word	0x00000000
	.align		4
        /*000c*/ 	.word	0xfffffffe
	.align		4
        /*0010*/ 	.word	0x00000000
	.align		4
        /*0014*/ 	.word	0xfffffffd
	.align		4
        /*0018*/ 	.word	0x00000000
	.align		4
        /*001c*/ 	.word	0xfffffffc


//--------------------- .text._Z10evolve_gpuPdS_S_S_iddd --------------------------
	.section	.text._Z10evolve_gpuPdS_S_S_iddd,"ax",@progbits
	.align	128
        .global         _Z10evolve_gpuPdS_S_S_iddd
        .type           _Z10evolve_gpuPdS_S_S_iddd,@function
        .size           _Z10evolve_gpuPdS_S_S_iddd,(.L_x_8 - _Z10evolve_gpuPdS_S_S_iddd)
        .other          _Z10evolve_gpuPdS_S_S_iddd,@"STO_CUDA_ENTRY STV_DEFAULT"
_Z10evolve_gpuPdS_S_S_iddd:
.text._Z10evolve_gpuPdS_S_S_iddd:
[----:B------:R-:W-:Y:S01]  /*0000*/  LDC R1, c[0x0][0x37c] ;  /* 0x0000df00ff017b82 */ /* 0x000fe20000000800 */
[----:B------:R-:W0:Y:S07]  /*0010*/  S2R R3, SR_TID.X ;  /* 0x0000000000037919 */ /* 0x000e2e0000002100 */
[----:B------:R-:W0:Y:S01]  /*0020*/  S2UR UR4, SR_CTAID.X ;  /* 0x00000000000479c3 */ /* 0x000e220000002500 */
[----:B------:R-:W1:Y:S07]  /*0030*/  S2R R4, SR_TID.Y ;  /* 0x0000000000047919 */ /* 0x000e6e0000002200 */
[----:B------:R-:W0:Y:S08]  /*0040*/  LDC R0, c[0x0][0x360] ;  /* 0x0000d800ff007b82 */ /* 0x000e300000000800 */
[----:B------:R-:W2:Y:S08]  /*0050*/  LDC R9, c[0x0][0x3a0] ;  /* 0x0000e800ff097b82 */ /* 0x000eb00000000800 */
[----:B------:R-:W1:Y:S08]  /*0060*/  S2UR UR5, SR_CTAID.Y ;  /* 0x00000000000579c3 */ /* 0x000e700000002600 */
[----:B------:R-:W1:Y:S01]  /*0070*/  LDC R5, c[0x0][0x364] ;  /* 0x0000d900ff057b82 */ /* 0x000e620000000800 */
[----:B0-----:R-:W-:-:S02]  /*0080*/  IMAD R0, R0, UR4, R3 ;  /* 0x0000000400007c24 */ /* 0x001fc4000f8e0203 */
[----:B--2---:R-:W-:-:S05]  /*0090*/  VIADD R2, R9, 0xffffffff ;  /* 0xffffffff09027836 */ /* 0x004fca0000000000 */
[----:B------:R-:W-:-:S04]  /*00a0*/  ISETP.NE.AND P0, PT, R0, R2, PT ;  /* 0x000000020000720c */ /* 0x000fc80003f05270 */
[C---:B------:R-:W-:Y:S01]  /*00b0*/  ISETP.NE.AND P0, PT, R0.reuse, RZ, P0 ;  /* 0x000000ff0000720c */ /* 0x040fe20000705270 */
[----:B-1----:R-:W-:Y:S01]  /*00c0*/  IMAD R5, R5, UR5, R4 ;  /* 0x0000000505057c24 */ /* 0x002fe2000f8e0204 */
[----:B------:R-:W0:Y:S03]  /*00d0*/  LDCU.64 UR4, c[0x0][0x358] ;  /* 0x00006b00ff0477ac */ /* 0x000e260008000a00 */
[----:B------:R-:W-:Y:S01]  /*00e0*/  IMAD R0, R0, R9, R5 ;  /* 0x0000000900007224 */ /* 0x000fe200078e0205 */
[----:B------:R-:W-:-:S04]  /*00f0*/  ISETP.NE.AND P0, PT, R5, RZ, P0 ;  /* 0x000000ff0500720c */ /* 0x000fc80000705270 */
[----:B------:R-:W-:-:S13]  /*0100*/  ISETP.NE.AND P0, PT, R5, R2, P0 ;  /* 0x000000020500720c */ /* 0x000fda0000705270 */
[----:B------:R-:W1:Y:S02]  /*0110*/  @!P0 LDC.64 R2, c[0x0][0x380] ;  /* 0x0000e000ff028b82 */ /* 0x000e640000000a00 */
[----:B-1----:R-:W-:-:S05]  /*0120*/  @!P0 IMAD.WIDE R2, R0, 0x8, R2 ;  /* 0x0000000800028825 */ /* 0x002fca00078e0202 */
[----:B0-----:R0:W-:Y:S01]  /*0130*/  @!P0 STG.E.64 desc[UR4][R2.64], RZ ;  /* 0x000000ff02008986 */ /* 0x0011e2000c101b04 */
[----:B------:R-:W-:Y:S05]  /*0140*/  @!P0 EXIT ;  /* 0x000000000000894d */ /* 0x000fea0003800000 */
[----:B------:R-:W1:Y:S01]  /*0150*/  LDC.64 R28, c[0x0][0x388] ;  /* 0x0000e200ff1c7b82 */ /* 0x000e620000000a00 */
[----:B0-----:R-:W-:-:S07]  /*0160*/  IMAD.IADD R3, R0, 0x1, -R9 ;  /* 0x0000000100037824 */ /* 0x001fce00078e0a09 */
[----:B------:R-:W0:Y:S08]  /*0170*/  LDC.64 R6, c[0x0][0x390] ;  /* 0x0000e400ff067b82 */ /* 0x000e300000000a00 */
[----:B------:R-:W2:Y:S01]  /*0180*/  LDC.64 R10, c[0x0][0x3a8] ;  /* 0x0000ea00ff0a7b82 */ /* 0x000ea20000000a00 */
[----:B-1----:R-:W-:-:S04]  /*0190*/  IMAD.WIDE R26, R0, 0x8, R28 ;  /* 0x00000008001a7825 */ /* 0x002fc800078e021c */
[----:B------:R-:W-:Y:S01]  /*01a0*/  IMAD.WIDE R28, R3, 0x8, R28 ;  /* 0x00000008031c7825 */ /* 0x000fe200078e021c */
[----:B------:R-:W3:Y:S04]  /*01b0*/  LDG.E.64 R22, desc[UR4][R26.64+0x8] ;  /* 0x000008041a167981 */ /* 0x000ee8000c1e1b00 */
[----:B------:R-:W3:Y:S01]  /*01c0*/  LDG.E.64 R2, desc[UR4][R26.64+-0x8] ;  /* 0xfffff8041a027981 */ /* 0x000ee2000c1e1b00 */
[----:B------:R-:W-:-:S03]  /*01d0*/  IMAD.WIDE R8, R9, 0x8, R26 ;  /* 0x0000000809087825 */ /* 0x000fc600078e021a */
[----:B------:R-:W4:Y:S04]  /*01e0*/  LDG.E.64 R12, desc[UR4][R28.64+-0x8] ;  /* 0xfffff8041c0c7981 */ /* 0x000f28000c1e1b00 */
[----:B------:R-:W4:Y:S04]  /*01f0*/  LDG.E.64 R16, desc[UR4][R28.64+0x8] ;  /* 0x000008041c107981 */ /* 0x000f28000c1e1b00 */
[----:B------:R-:W5:Y:S04]  /*0200*/  LDG.E.64 R18, desc[UR4][R28.64] ;  /* 0x000000041c127981 */ /* 0x000f68000c1e1b00 */
[----:B------:R-:W5:Y:S04]  /*0210*/  LDG.E.64 R20, desc[UR4][R8.64+-0x8] ;  /* 0xfffff80408147981 */ /* 0x000f68000c1e1b00 */
[----:B------:R-:W5:Y:S04]  /*0220*/  LDG.E.64 R14, desc[UR4][R8.64] ;  /* 0x00000004080e7981 */ /* 0x000f68000c1e1b00 */
[----:B------:R-:W5:Y:S04]  /*0230*/  LDG.E.64 R4, desc[UR4][R26.64] ;  /* 0x000000041a047981 */ /* 0x000f68000c1e1b00 */
[----:B------:R-:W5:Y:S01]  /*0240*/  LDG.E.64 R8, desc[UR4][R8.64+0x8] ;  /* 0x0000080408087981 */ /* 0x000f62000c1e1b00 */
[----:B0-----:R-:W-:-:S06]  /*0250*/  IMAD.WIDE R6, R0, 0x8, R6 ;  /* 0x0000000800067825 */ /* 0x001fcc00078e0206 */
[----:B------:R-:W5:Y:S01]  /*0260*/  LDG.E.64 R6, desc[UR4][R6.64] ;  /* 0x0000000406067981 */ /* 0x000f62000c1e1b00 */
[----:B--2---:R-:W-:-:S06]  /*0270*/  DMUL R10, R10, R10 ;  /* 0x0000000a0a0a7228 */ /* 0x004fcc0000000000 */
[----:B------:R-:W0:Y:S01]  /*0280*/  MUFU.RCP64H R25, R11 ;  /* 0x0000000b00197308 */ /* 0x000e220000001800 */
[----:B------:R-:W-:Y:S01]  /*0290*/  IMAD.MOV.U32 R24, RZ, RZ, 0x1 ;  /* 0x00000001ff187424 */ /* 0x000fe200078e00ff */
[----:B------:R-:W-:Y:S01]  /*02a0*/  UMOV UR6, 0x9999999a ;  /* 0x9999999a00067882 */ /* 0x000fe20000000000 */
[----:B------:R-:W-:Y:S01]  /*02b0*/  UMOV UR7, 0x3fb99999 ;  /* 0x3fb9999900077882 */ /* 0x000fe20000000000 */
[----:B------:R-:W-:Y:S01]  /*02c0*/  BSSY.RECONVERGENT B0, `(.L_x_0) ;  /* 0x000001c000007945 */ /* 0x000fe20003800200 */
[----:B---3--:R-:W-:Y:S02]  /*02d0*/  DADD R2, R2, R22 ;  /* 0x0000000002027229 */ /* 0x008fe40000000016 */
[----:B----4-:R-:W-:Y:S02]  /*02e0*/  DADD R12, R12, R16 ;  /* 0x000000000c0c7229 */ /* 0x010fe40000000010 */
[----:B0-----:R-:W-:-:S04]  /*02f0*/  DFMA R16, -R10, R24, 1 ;  /* 0x3ff000000a10742b */ /* 0x001fc80000000118 */
[----:B-----5:R-:W-:Y:S02]  /*0300*/  DADD R2, R2, R18 ;  /* 0x0000000002027229 */ /* 0x020fe40000000012 */
[----:B------:R-:W-:Y:S02]  /*0310*/  DADD R12, R12, R20 ;  /* 0x000000000c0c7229 */ /* 0x000fe40000000014 */
[----:B------:R-:W-:-:S04]  /*0320*/  DFMA R16, R16, R16, R16 ;  /* 0x000000101010722b */ /* 0x000fc80000000010 */
[----:B------:R-:W-:-:S04]  /*0330*/  DADD R2, R2, R14 ;  /* 0x0000000002027229 */ /* 0x000fc8000000000e */
[----:B------:R-:W-:Y:S02]  /*0340*/  DFMA R16, R24, R16, R24 ;  /* 0x000000101810722b */ /* 0x000fe40000000018 */
[----:B------:R-:W-:-:S08]  /*0350*/  DADD R8, R12, R8 ;  /* 0x000000000c087229 */ /* 0x000fd00000000008 */
[----:B------:R-:W-:Y:S02]  /*0360*/  DFMA R8, R8, 0.25, R2 ;  /* 0x3fd000000808782b */ /* 0x000fe40000000002 */
[----:B------:R-:W-:-:S06]  /*0370*/  DFMA R2, -R10, R16, 1 ;  /* 0x3ff000000a02742b */ /* 0x000fcc0000000110 */
[----:B------:R-:W-:Y:S02]  /*0380*/  DFMA R8, R4, -5, R8 ;  /* 0xc01400000408782b */ /* 0x000fe40000000008 */
[----:B------:R-:W-:Y:S01]  /*0390*/  DFMA R2, R16, R2, R16 ;  /* 0x000000021002722b */ /* 0x000fe20000000010 */
[----:B------:R-:W0:Y:S07]  /*03a0*/  LDC.64 R16, c[0x0][0x3b0] ;  /* 0x0000ec00ff107b82 */ /* 0x000e2e0000000a00 */
[----:B------:R-:W-:-:S08]  /*03b0*/  DMUL R12, R8, R2 ;  /* 0x00000002080c7228 */ /* 0x000fd00000000000 */
[----:B------:R-:W-:-:S08]  /*03c0*/  DFMA R14, -R10, R12, R8 ;  /* 0x0000000c0a0e722b */ /* 0x000fd00000000108 */
[----:B------:R-:W-:Y:S01]  /*03d0*/  DFMA R2, R2, R14, R12 ;  /* 0x0000000e0202722b */ /* 0x000fe2000000000c */
[----:B------:R-:W-:Y:S01]  /*03e0*/  FSETP.GEU.AND P1, PT, |R9|, 6.5827683646048100446e-37, PT ;  /* 0x036000000900780b */ /* 0x000fe20003f2e200 */
[----:B------:R-:W-:-:S08]  /*03f0*/  DADD R4, R4, R4 ;  /* 0x0000000004047229 */ /* 0x000fd00000000004 */
[----:B------:R-:W-:Y:S01]  /*0400*/  FFMA R14, RZ, R11, R3 ;  /* 0x0000000bff0e7223 */ /* 0x000fe20000000003 */
[----:B0-----:R-:W-:-:S04]  /*0410*/  DMUL R12, R16, R16 ;  /* 0x00000010100c7228 */ /* 0x001fc80000000000 */
[----:B------:R-:W-:Y:S01]  /*0420*/  FSETP.GT.AND P0, PT, |R14|, 1.469367938527859385e-39, PT ;  /* 0x001000000e00780b */ /* 0x000fe20003f04200 */
[----:B------:R-:W-:-:S03]  /*0430*/  DADD R6, R4, -R6 ;  /* 0x0000000004067229 */ /* 0x000fc60000000806 */
[----:B------:R-:W-:-:S09]  /*0440*/  DMUL R4, R12, UR6 ;  /* 0x000000060c047c28 */ /* 0x000fd20008000000 */
[----:B------:R-:W-:Y:S05]  /*0450*/  @P0 BRA P1, `(.L_x_1) ;  /* 0x0000000000080947 */ /* 0x000fea0000800000 */
[----:B------:R-:W-:-:S07]  /*0460*/  MOV R14, 0x480 ;  /* 0x00000480000e7802 */ /* 0x000fce0000000f00 */
[----:B------:R-:W-:Y:S05]  /*0470*/  CALL.REL.NOINC `($__internal_0_$__cuda_sm20_div_rn_f64_full) ;  /* 0x00000000005c7944 */ /* 0x000fea0003c00000 */
.L_x_1:
[----:B------:R-:W-:Y:S05]  /*0480*/  BSYNC.RECONVERGENT B0 ;  /* 0x0000000000007941 */ /* 0x000fea0003800200 */
.L_x_0:
[----:B------:R-:W0:Y:S01]  /*0490*/  LDC.64 R8, c[0x0][0x398] ;  /* 0x0000e600ff087b82 */ /* 0x000e220000000a00 */
[----:B------:R-:W1:Y:S01]  /*04a0*/  LDCU.64 UR6, c[0x0][0x3b8] ;  /* 0x00007700ff0677ac */ /* 0x000e620008000a00 */
[----:B0-----:R-:W-:-:S06]  /*04b0*/  IMAD.WIDE R8, R0, 0x8, R8 ;  /* 0x0000000800087825 */ /* 0x001fcc00078e0208 */
[----:B------:R-:W2:Y:S01]  /*04c0*/  LDG.E.64 R8, desc[UR4][R8.64] ;  /* 0x0000000408087981 */ /* 0x000ea2000c1e1b00 */
[----:B-1----:R-:W0:Y:S01]  /*04d0*/  F2F.F32.F64 R10, UR6 ;  /* 0x00000006000a7d10 */ /* 0x002e220008301000 */
[----:B------:R-:W-:Y:S02]  /*04e0*/  IMAD.MOV.U32 R11, RZ, RZ, 0x3bbb989d ;  /* 0x3bbb989dff0b7424 */ /* 0x000fe400078e00ff */
[----:B------:R-:W-:Y:S02]  /*04f0*/  IMAD.MOV.U32 R12, RZ, RZ, 0x437c0000 ;  /* 0x437c0000ff0c7424 */ /* 0x000fe400078e00ff */
[----:B0-----:R-:W-:-:S04]  /*0500*/  FFMA.SAT R11, R10, -R11, 0.5 ;  /* 0x3f0000000a0b7423 */ /* 0x001fc8000000280b */
[----:B------:R-:W-:-:S04]  /*0510*/  FFMA.RM R11, R11, R12, 12582913 ;  /* 0x4b4000010b0b7423 */ /* 0x000fc8000000400c */
[C---:B------:R-:W-:Y:S01]  /*0520*/  FADD R13, R11.reuse, -12583039 ;  /* 0xcb40007f0b0d7421 */ /* 0x040fe20000000000 */
[----:B------:R-:W-:-:S03]  /*0530*/  IMAD.SHL.U32 R11, R11, 0x800000, RZ ;  /* 0x008000000b0b7824 */ /* 0x000fc600078e00ff */
[----:B------:R-:W-:-:S04]  /*0540*/  FFMA R13, R10, -1.4426950216293334961, -R13 ;  /* 0xbfb8aa3b0a0d7823 */ /* 0x000fc8000000080d */
[----:B------:R-:W-:Y:S02]  /*0550*/  FFMA R14, R10, -1.925963033500011079e-08, R13 ;  /* 0xb2a570600a0e7823 */ /* 0x000fe4000000000d */
[----:B------:R-:W0:Y:S04]  /*0560*/  LDC.64 R12, c[0x0][0x380] ;  /* 0x0000e000ff0c7b82 */ /* 0x000e280000000a00 */
[----:B------:R-:W1:Y:S02]  /*0570*/  MUFU.EX2 R14, R14 ;  /* 0x0000000e000e7308 */ /* 0x000e640000000800 */
[----:B-1----:R-:W-:Y:S01]  /*0580*/  FMUL R11, R11, R14 ;  /* 0x0000000e0b0b7220 */ /* 0x002fe20000400000 */
[----:B0-----:R-:W-:-:S05]  /*0590*/  IMAD.WIDE R12, R0, 0x8, R12 ;  /* 0x00000008000c7825 */ /* 0x001fca00078e020c */
[----:B------:R-:W2:Y:S02]  /*05a0*/  F2F.F64.F32 R10, R11 ;  /* 0x0000000b000a7310 */ /* 0x000ea40000201800 */
[----:B--2---:R-:W-:-:S08]  /*05b0*/  DFMA R8, -R8, R10, R2 ;  /* 0x0000000a0808722b */ /* 0x004fd00000000102 */
[----:B------:R-:W-:-:S07]  /*05c0*/  DFMA R4, R4, R8, R6 ;  /* 0x000000080404722b */ /* 0x000fce0000000006 */
[----:B------:R-:W-:Y:S01]  /*05d0*/  STG.E.64 desc[UR4][R12.64], R4 ;  /* 0x000000040c007986 */ /* 0x000fe2000c101b04 */
[----:B------:R-:W-:Y:S05]  /*05e0*/  EXIT ;  /* 0x000000000000794d */ /* 0x000fea0003800000 */
        .weak           $__internal_0_$__cuda_sm20_div_rn_f64_full
        .type           $__internal_0_$__cuda_sm20_div_rn_f64_full,@function
        .size           $__internal_0_$__cuda_sm20_div_rn_f64_full,(.L_x_8 - $__internal_0_$__cuda_sm20_div_rn_f64_full)
$__internal_0_$__cuda_sm20_div_rn_f64_full:
[C---:B------:R-:W-:Y:S01]  /*05f0*/  FSETP.GEU.AND P0, PT, |R11|.reuse, 1.469367938527859385e-39, PT ;  /* 0x001000000b00780b */ /* 0x040fe20003f0e200 */
[----:B------:R-:W-:Y:S01]  /*0600*/  IMAD.MOV.U32 R12, RZ, RZ, 0x1 ;  /* 0x00000001ff0c7424 */ /* 0x000fe200078e00ff */
[----:B------:R-:W-:Y:S01]  /*0610*/  LOP3.LUT R2, R11, 0x800fffff, RZ, 0xc0, !PT ;  /* 0x800fffff0b027812 */ /* 0x000fe200078ec0ff */
[----:B------:R-:W-:Y:S01]  /*0620*/  BSSY.RECONVERGENT B1, `(.L_x_2) ;  /* 0x0000055000017945 */ /* 0x000fe20003800200 */
[C---:B------:R-:W-:Y:S02]  /*0630*/  FSETP.GEU.AND P2, PT, |R9|.reuse, 1.469367938527859385e-39, PT ;  /* 0x001000000900780b */ /* 0x040fe40003f4e200 */
[----:B------:R-:W-:Y:S01]  /*0640*/  LOP3.LUT R3, R2, 0x3ff00000, RZ, 0xfc, !PT ;  /* 0x3ff0000002037812 */ /* 0x000fe200078efcff */
[----:B------:R-:W-:Y:S01]  /*0650*/  IMAD.MOV.U32 R2, RZ, RZ, R10 ;  /* 0x000000ffff027224 */ /* 0x000fe200078e000a */
[----:B------:R-:W-:Y:S02]  /*0660*/  LOP3.LUT R15, R9, 0x7ff00000, RZ, 0xc0, !PT ;  /* 0x7ff00000090f7812 */ /* 0x000fe400078ec0ff */
[----:B------:R-:W-:-:S03]  /*0670*/  LOP3.LUT R22, R11, 0x7ff00000, RZ, 0xc0, !PT ;  /* 0x7ff000000b167812 */ /* 0x000fc600078ec0ff */
[----:B------:R-:W-:Y:S01]  /*0680*/  @!P0 DMUL R2, R10, 8.98846567431157953865e+307 ;  /* 0x7fe000000a028828 */ /* 0x000fe20000000000 */
[----:B------:R-:W-:-:S03]  /*0690*/  ISETP.GE.U32.AND P1, PT, R15, R22, PT ;  /* 0x000000160f00720c */ /* 0x000fc60003f26070 */
[----:B------:R-:W-:Y:S01]  /*06a0*/  @!P2 LOP3.LUT R20, R11, 0x7ff00000, RZ, 0xc0, !PT ;  /* 0x7ff000000b14a812 */ /* 0x000fe200078ec0ff */
[----:B------:R-:W-:Y:S01]  /*06b0*/  @!P2 IMAD.MOV.U32 R24, RZ, RZ, RZ ;  /* 0x000000ffff18a224 */ /* 0x000fe200078e00ff */
[----:B------:R-:W0:Y:S02]  /*06c0*/  MUFU.RCP64H R13, R3 ;  /* 0x00000003000d7308 */ /* 0x000e240000001800 */
[----:B------:R-:W-:Y:S01]  /*06d0*/  @!P2 ISETP.GE.U32.AND P3, PT, R15, R20, PT ;  /* 0x000000140f00a20c */ /* 0x000fe20003f66070 */
[----:B0-----:R-:W-:-:S08]  /*06e0*/  DFMA R16, R12, -R2, 1 ;  /* 0x3ff000000c10742b */ /* 0x001fd00000000802 */
[----:B------:R-:W-:Y:S01]  /*06f0*/  DFMA R18, R16, R16, R16 ;  /* 0x000000101012722b */ /* 0x000fe20000000010 */
[----:B------:R-:W-:-:S05]  /*0700*/  IMAD.MOV.U32 R16, RZ, RZ, 0x1ca00000 ;  /* 0x1ca00000ff107424 */ /* 0x000fca00078e00ff */
[C---:B------:R-:W-:Y:S02]  /*0710*/  @!P2 SEL R17, R16.reuse, 0x63400000, !P3 ;  /* 0x634000001011a807 */ /* 0x040fe40005800000 */
[----:B------:R-:W-:Y:S01]  /*0720*/  DFMA R18, R12, R18, R12 ;  /* 0x000000120c12722b */ /* 0x000fe2000000000c */
[----:B------:R-:W-:Y:S01]  /*0730*/  SEL R13, R16, 0x63400000, !P1 ;  /* 0x63400000100d7807 */ /* 0x000fe20004800000 */
[----:B------:R-:W-:Y:S01]  /*0740*/  IMAD.MOV.U32 R12, RZ, RZ, R8 ;  /* 0x000000ffff0c7224 */ /* 0x000fe200078e0008 */
[--C-:B------:R-:W-:Y:S02]  /*0750*/  @!P2 LOP3.LUT R17, R17, 0x80000000, R9.reuse, 0xf8, !PT ;  /* 0x800000001111a812 */ /* 0x100fe400078ef809 */
[----:B------:R-:W-:Y:S02]  /*0760*/  LOP3.LUT R13, R13, 0x800fffff, R9, 0xf8, !PT ;  /* 0x800fffff0d0d7812 */ /* 0x000fe400078ef809 */
[----:B------:R-:W-:Y:S01]  /*0770*/  @!P2 LOP3.LUT R25, R17, 0x100000, RZ, 0xfc, !PT ;  /* 0x001000001119a812 */ /* 0x000fe200078efcff */
[----:B------:R-:W-:-:S05]  /*0780*/  DFMA R20, R18, -R2, 1 ;  /* 0x3ff000001214742b */ /* 0x000fca0000000802 */
[----:B------:R-:W-:Y:S01]  /*0790*/  @!P2 DFMA R12, R12, 2, -R24 ;  /* 0x400000000c0ca82b */ /* 0x000fe20000000818 */
[----:B------:R-:W-:Y:S02]  /*07a0*/  IMAD.MOV.U32 R24, RZ, RZ, R15 ;  /* 0x000000ffff187224 */ /* 0x000fe400078e000f */
[----:B------:R-:W-:Y:S01]  /*07b0*/  DFMA R18, R18, R20, R18 ;  /* 0x000000141212722b */ /* 0x000fe20000000012 */
[----:B------:R-:W-:Y:S01]  /*07c0*/  IMAD.MOV.U32 R25, RZ, RZ, R22 ;  /* 0x000000ffff197224 */ /* 0x000fe200078e0016 */
[----:B------:R-:W-:-:S05]  /*07d0*/  @!P0 LOP3.LUT R25, R3, 0x7ff00000, RZ, 0xc0, !PT ;  /* 0x7ff0000003198812 */ /* 0x000fca00078ec0ff */
[----:B------:R-:W-:Y:S01]  /*07e0*/  @!P2 LOP3.LUT R24, R13, 0x7ff00000, RZ, 0xc0, !PT ;  /* 0x7ff000000d18a812 */ /* 0x000fe200078ec0ff */
[----:B------:R-:W-:-:S04]  /*07f0*/  DMUL R20, R18, R12 ;  /* 0x0000000c12147228 */ /* 0x000fc80000000000 */
[----:B------:R-:W-:-:S04]  /*0800*/  VIADD R17, R24, 0xffffffff ;  /* 0xffffffff18117836 */ /* 0x000fc80000000000 */
[----:B------:R-:W-:Y:S01]  /*0810*/  DFMA R22, R20, -R2, R12 ;  /* 0x800000021416722b */ /* 0x000fe2000000000c */
[----:B------:R-:W-:Y:S01]  /*0820*/  ISETP.GT.U32.AND P0, PT, R17, 0x7feffffe, PT ;  /* 0x7feffffe1100780c */ /* 0x000fe20003f04070 */
[----:B------:R-:W-:-:S05]  /*0830*/  VIADD R17, R25, 0xffffffff ;  /* 0xffffffff19117836 */ /* 0x000fca0000000000 */
[----:B------:R-:W-:Y:S01]  /*0840*/  ISETP.GT.U32.OR P0, PT, R17, 0x7feffffe, P0 ;  /* 0x7feffffe1100780c */ /* 0x000fe20000704470 */
[----:B------:R-:W-:-:S12]  /*0850*/  DFMA R18, R18, R22, R20 ;  /* 0x000000161212722b */ /* 0x000fd80000000014 */
[----:B------:R-:W-:Y:S05]  /*0860*/  @P0 BRA `(.L_x_3) ;  /* 0x00000000006c0947 */ /* 0x000fea0003800000 */
[----:B------:R-:W-:-:S04]  /*0870*/  LOP3.LUT R20, R11, 0x7ff00000, RZ, 0xc0, !PT ;  /* 0x7ff000000b147812 */ /* 0x000fc800078ec0ff */
[CC--:B------:R-:W-:Y:S02]  /*0880*/  VIADDMNMX R8, R15.reuse, -R20.reuse, 0xb9600000, !PT ;  /* 0xb96000000f087446 */ /* 0x0c0fe40007800914 */
[----:B------:R-:W-:Y:S01]  /*0890*/  ISETP.GE.U32.AND P0, PT, R15, R20, PT ;  /* 0x000000140f00720c */ /* 0x000fe20003f06070 */
[----:B------:R-:W-:Y:S01]  /*08a0*/  IMAD.MOV.U32 R20, RZ, RZ, RZ ;  /* 0x000000ffff147224 */ /* 0x000fe200078e00ff */
[----:B------:R-:W-:Y:S02]  /*08b0*/  VIMNMX R8, PT, PT, R8, 0x46a00000, PT ;  /* 0x46a0000008087848 */ /* 0x000fe40003fe0100 */
[----:B------:R-:W-:-:S04]  /*08c0*/  SEL R9, R16, 0x63400000, !P0 ;  /* 0x6340000010097807 */ /* 0x000fc80004000000 */
[----:B------:R-:W-:-:S05]  /*08d0*/  IADD3 R8, PT, PT, -R9, R8, RZ ;  /* 0x0000000809087210 */ /* 0x000fca0007ffe1ff */
[----:B------:R-:W-:-:S06]  /*08e0*/  VIADD R21, R8, 0x7fe00000 ;  /* 0x7fe0000008157836 */ /* 0x000fcc0000000000 */
[----:B------:R-:W-:-:S10]  /*08f0*/  DMUL R16, R18, R20 ;  /* 0x0000001412107228 */ /* 0x000fd40000000000 */
[----:B------:R-:W-:-:S13]  /*0900*/  FSETP.GTU.AND P0, PT, |R17|, 1.469367938527859385e-39, PT ;  /* 0x001000001100780b */ /* 0x000fda0003f0c200 */
[----:B------:R-:W-:Y:S05]  /*0910*/  @P0 BRA `(.L_x_4) ;  /* 0x0000000000940947 */ /* 0x000fea0003800000 */
[----:B------:R-:W-:Y:S01]  /*0920*/  DFMA R2, R18, -R2, R12 ;  /* 0x800000021202722b */ /* 0x000fe2000000000c */
[----:B------:R-:W-:-:S09]  /*0930*/  IMAD.MOV.U32 R20, RZ, RZ, RZ ;  /* 0x000000ffff147224 */ /* 0x000fd200078e00ff */
[C---:B------:R-:W-:Y:S02]  /*0940*/  FSETP.NEU.AND P0, PT, R3.reuse, RZ, PT ;  /* 0x000000ff0300720b */ /* 0x040fe40003f0d000 */
[----:B------:R-:W-:-:S04]  /*0950*/  LOP3.LUT R11, R3, 0x80000000, R11, 0x48, !PT ;  /* 0x80000000030b7812 */ /* 0x000fc800078e480b */
[----:B------:R-:W-:-:S07]  /*0960*/  LOP3.LUT R21, R11, R21, RZ, 0xfc, !PT ;  /* 0x000000150b157212 */ /* 0x000fce00078efcff */
[----:B------:R-:W-:Y:S05]  /*0970*/  @!P0 BRA `(.L_x_4) ;  /* 0x00000000007c8947 */ /* 0x000fea0003800000 */
[----:B------:R-:W-:Y:S02]  /*0980*/  IMAD.MOV R3, RZ, RZ, -R8 ;  /* 0x000000ffff037224 */ /* 0x000fe400078e0a08 */
[----:B------:R-:W-:-:S06]  /*0990*/  IMAD.MOV.U32 R2, RZ, RZ, RZ ;  /* 0x000000ffff027224 */ /* 0x000fcc00078e00ff */
[----:B------:R-:W-:Y:S02]  /*09a0*/  DFMA R2, R16, -R2, R18 ;  /* 0x800000021002722b */ /* 0x000fe40000000012 */
[----:B------:R-:W-:-:S04]  /*09b0*/  DMUL.RP R18, R18, R20 ;  /* 0x0000001412127228 */ /* 0x000fc80000008000 */
[----:B------:R-:W-:-:S04]  /*09c0*/  IADD3 R2, PT, PT, -R8, -0x43300000, RZ ;  /* 0xbcd0000008027810 */ /* 0x000fc80007ffe1ff */
[----:B------:R-:W-:Y:S02]  /*09d0*/  FSETP.NEU.AND P0, PT, |R3|, R2, PT ;  /* 0x000000020300720b */ /* 0x000fe40003f0d200 */
[----:B------:R-:W-:Y:S02]  /*09e0*/  LOP3.LUT R11, R19, R11, RZ, 0x3c, !PT ;  /* 0x0000000b130b7212 */ /* 0x000fe400078e3cff */
[----:B------:R-:W-:Y:S02]  /*09f0*/  FSEL R16, R18, R16, !P0 ;  /* 0x0000001012107208 */ /* 0x000fe40004000000 */
[----:B------:R-:W-:Y:S01]  /*0a00*/  FSEL R17, R11, R17, !P0 ;  /* 0x000000110b117208 */ /* 0x000fe20004000000 */
[----:B------:R-:W-:Y:S06]  /*0a10*/  BRA `(.L_x_4) ;  /* 0x0000000000547947 */ /* 0x000fec0003800000 */
.L_x_3:
[----:B------:R-:W-:-:S14]  /*0a20*/  DSETP.NAN.AND P0, PT, R8, R8, PT ;  /* 0x000000080800722a */ /* 0x000fdc0003f08000 */
[----:B------:R-:W-:Y:S05]  /*0a30*/  @P0 BRA `(.L_x_5) ;  /* 0x0000000000440947 */ /* 0x000fea0003800000 */
[----:B------:R-:W-:-:S14]  /*0a40*/  DSETP.NAN.AND P0, PT, R10, R10, PT ;  /* 0x0000000a0a00722a */ /* 0x000fdc0003f08000 */
[----:B------:R-:W-:Y:S05]  /*0a50*/  @P0 BRA `(.L_x_6) ;  /* 0x0000000000300947 */ /* 0x000fea0003800000 */
[----:B------:R-:W-:Y:S01]  /*0a60*/  ISETP.NE.AND P0, PT, R24, R25, PT ;  /* 0x000000191800720c */ /* 0x000fe20003f05270 */
[----:B------:R-:W-:Y:S02]  /*0a70*/  IMAD.MOV.U32 R16, RZ, RZ, 0x0 ;  /* 0x00000000ff107424 */ /* 0x000fe400078e00ff */
[----:B------:R-:W-:-:S10]  /*0a80*/  IMAD.MOV.U32 R17, RZ, RZ, -0x80000 ;  /* 0xfff80000ff117424 */ /* 0x000fd400078e00ff */
[----:B------:R-:W-:Y:S05]  /*0a90*/  @!P0 BRA `(.L_x_4) ;  /* 0x0000000000348947 */ /* 0x000fea0003800000 */
[----:B------:R-:W-:Y:S02]  /*0aa0*/  ISETP.NE.AND P0, PT, R24, 0x7ff00000, PT ;  /* 0x7ff000001800780c */ /* 0x000fe40003f05270 */
[----:B------:R-:W-:Y:S02]  /*0ab0*/  LOP3.LUT R17, R9, 0x80000000, R11, 0x48, !PT ;  /* 0x8000000009117812 */ /* 0x000fe400078e480b */
[----:B------:R-:W-:-:S13]  /*0ac0*/  ISETP.EQ.OR P0, PT, R25, RZ, !P0 ;  /* 0x000000ff1900720c */ /* 0x000fda0004702670 */
[----:B------:R-:W-:Y:S01]  /*0ad0*/  @P0 LOP3.LUT R2, R17, 0x7ff00000, RZ, 0xfc, !PT ;  /* 0x7ff0000011020812 */ /* 0x000fe200078efcff */
[----:B------:R-:W-:Y:S01]  /*0ae0*/  @!P0 IMAD.MOV.U32 R16, RZ, RZ, RZ ;  /* 0x000000ffff108224 */ /* 0x000fe200078e00ff */
[----:B------:R-:W-:-:S03]  /*0af0*/  @P0 MOV R16, RZ ;  /* 0x000000ff00100202 */ /* 0x000fc60000000f00 */
[----:B------:R-:W-:Y:S01]  /*0b00*/  @P0 IMAD.MOV.U32 R17, RZ, RZ, R2 ;  /* 0x000000ffff110224 */ /* 0x000fe200078e0002 */
[----:B------:R-:W-:Y:S06]  /*0b10*/  BRA `(.L_x_4) ;  /* 0x0000000000147947 */ /* 0x000fec0003800000 */
.L_x_6:
[----:B------:R-:W-:Y:S01]  /*0b20*/  LOP3.LUT R17, R11, 0x80000, RZ, 0xfc, !PT ;  /* 0x000800000b117812 */ /* 0x000fe200078efcff */
[----:B------:R-:W-:Y:S01]  /*0b30*/  IMAD.MOV.U32 R16, RZ, RZ, R10 ;  /* 0x000000ffff107224 */ /* 0x000fe200078e000a */
[----:B------:R-:W-:Y:S06]  /*0b40*/  BRA `(.L_x_4) ;  /* 0x0000000000087947 */ /* 0x000fec0003800000 */
.L_x_5:
[----:B------:R-:W-:Y:S01]  /*0b50*/  LOP3.LUT R17, R9, 0x80000, RZ, 0xfc, !PT ;  /* 0x0008000009117812 */ /* 0x000fe200078efcff */
[----:B------:R-:W-:-:S07]  /*0b60*/  IMAD.MOV.U32 R16, RZ, RZ, R8 ;  /* 0x000000ffff107224 */ /* 0x000fce00078e0008 */
.L_x_4:
[----:B------:R-:W-:Y:S05]  /*0b70*/  BSYNC.RECONVERGENT B1 ;  /* 0x0000000000017941 */ /* 0x000fea0003800200 */
.L_x_2:
[----:B------:R-:W-:Y:S02]  /*0b80*/  IMAD.MOV.U32 R15, RZ, RZ, 0x0 ;  /* 0x00000000ff0f7424 */ /* 0x000fe400078e00ff */
[----:B------:R-:W-:Y:S02]  /*0b90*/  IMAD.MOV.U32 R2, RZ, RZ, R16 ;  /* 0x000000ffff027224 */ /* 0x000fe400078e0010 */
[----:B------:R-:W-:Y:S01]  /*0ba0*/  IMAD.MOV.U32 R3, RZ, RZ, R17 ;  /* 0x000000ffff037224 */ /* 0x000fe200078e0011 */
[----:B------:R-:W-:Y:S06]  /*0bb0*/  RET.REL.NODEC R14 `(_Z10evolve_gpuPdS_S_S_iddd) ;  /* 0xfffffff40e107950 */ /* 0x000fec0003c3ffff */
.L_x_7:
[----:B------:R-:W-:-:S00]  /*0bc0*/  BRA `(.L_x_7) ;  /* 0xfffffffc00fc7947 */ /* 0x000fc0000383ffff */
[----:B------:R-:W-:-:S00]  /*0bd0*/  NOP ;  /* 0x0000000000007918 */ /* 0x000fc00000000000 */
        /* <DEDUP_REMOVED lines=10> */
.L_x_8:


//--------------------- .nv.shared.reserved.0     --------------------------
	.section	.nv.shared.reserved.0,"aw",@nobits
	.weak		__nv_reservedSMEM_offset_0_alias
	.size		__nv_reservedSMEM_offset_0_alias, 0, 64
	.other		__nv_reservedSMEM_offset_0_alias,@"STO_CUDA_RESERVED_SHARED STV_DEFAULT"
__nv_reservedSMEM_offset_0_alias:
	.zero		0
	.zero		64


//--------------------- .nv.constant0._Z10evolve_gpuPdS_S_S_iddd --------------------------
	.section	.nv.constant0._Z10evolve_gpuPdS_S_S_iddd,"a",@progbits
	.sectionflags	@""
	.align	4
.nv.constant0._Z10evolve_gpuPdS_S_S_iddd:
	.zero		960


//--------------------- SYMBOLS --------------------------

	.type		.nv.reservedSmem.offset0,@object
	.size		.nv.reservedSmem.offset0,0x4
